	.headerflags	@"EF_CUDA_TEXMODE_UNIFIED EF_CUDA_64BIT_ADDRESS EF_CUDA_ACCELERATORS EF_CUDA_SM90 EF_CUDA_VIRTUAL_SM(EF_CUDA_SM90)"
	.elftype	@"ET_EXEC"


//--------------------- .nv.info                  --------------------------
	.section	.nv.info,"",@"SHT_CUDA_INFO"
	.align	4


	//----- nvinfo : EIATTR_REGCOUNT
	.align		4
        /*0000*/ 	.byte	0x04, 0x2f
        /*0002*/ 	.short	(.L_3 - .L_2)
	.align		4
.L_2:
        /*0004*/ 	.word	index@(triton_poi_fused__native_batch_norm_legit_no_training_relu_3)
        /*0008*/ 	.word	0x00000012


	//----- nvinfo : EIATTR_MIN_STACK_SIZE
	.align		4
.L_3:
        /*000c*/ 	.byte	0x04, 0x12
        /*000e*/ 	.short	(.L_5 - .L_4)
	.align		4
.L_4:
        /*0010*/ 	.word	index@(triton_poi_fused__native_batch_norm_legit_no_training_relu_3)
        /*0014*/ 	.word	0x00000000


	//----- nvinfo : EIATTR_FRAME_SIZE
	.align		4
.L_5:
        /*0018*/ 	.byte	0x04, 0x11
        /*001a*/ 	.short	(.L_7 - .L_6)
	.align		4
.L_6:
        /*001c*/ 	.word	index@(triton_poi_fused__native_batch_norm_legit_no_training_relu_3)
        /*0020*/ 	.word	0x00000000


	//----- nvinfo : EIATTR_MIN_STACK_SIZE
	.align		4
.L_7:
        /*0024*/ 	.byte	0x04, 0x12
        /*0026*/ 	.short	(.L_9 - .L_8)
	.align		4
.L_8:
        /*0028*/ 	.word	index@(triton_poi_fused__native_batch_norm_legit_no_training_relu_3)
        /*002c*/ 	.word	0x00000000
.L_9:


//--------------------- .nv.info.triton_poi_fused__native_batch_norm_legit_no_training_relu_3 --------------------------
	.section	.nv.info.triton_poi_fused__native_batch_norm_legit_no_training_relu_3,"",@"SHT_CUDA_INFO"
	.sectionflags	@""
	.align	4


	//----- nvinfo : EIATTR_CUDA_API_VERSION
	.align		4
        /*0000*/ 	.byte	0x04, 0x37
        /*0002*/ 	.short	(.L_11 - .L_10)
.L_10:
        /*0004*/ 	.word	0x0000007c


	//----- nvinfo : EIATTR_KPARAM_INFO
	.align		4
.L_11:
        /*0008*/ 	.byte	0x04, 0x17
        /*000a*/ 	.short	(.L_13 - .L_12)
.L_12:
        /*000c*/ 	.word	0x00000000
        /*0010*/ 	.short	0x0006
        /*0012*/ 	.short	0x0030
        /*0014*/ 	.byte	0x00, 0xf0, 0x11, 0x00


	//----- nvinfo : EIATTR_KPARAM_INFO
	.align		4
.L_13:
        /*0018*/ 	.byte	0x04, 0x17
        /*001a*/ 	.short	(.L_15 - .L_14)
.L_14:
        /*001c*/ 	.word	0x00000000
        /*0020*/ 	.short	0x0005
        /*0022*/ 	.short	0x0028
        /*0024*/ 	.byte	0x00, 0xf4, 0x21, 0x00


	//----- nvinfo : EIATTR_KPARAM_INFO
	.align		4
.L_15:
        /*0028*/ 	.byte	0x04, 0x17
        /*002a*/ 	.short	(.L_17 - .L_16)
.L_16:
        /*002c*/ 	.word	0x00000000
        /*0030*/ 	.short	0x0004
        /*0032*/ 	.short	0x0020
        /*0034*/ 	.byte	0x00, 0xf4, 0x21, 0x00


	//----- nvinfo : EIATTR_KPARAM_INFO
	.align		4
.L_17:
        /*0038*/ 	.byte	0x04, 0x17
        /*003a*/ 	.short	(.L_19 - .L_18)
.L_18:
        /*003c*/ 	.word	0x00000000
        /*0040*/ 	.short	0x0003
        /*0042*/ 	.short	0x0018
        /*0044*/ 	.byte	0x00, 0xf4, 0x21, 0x00


	//----- nvinfo : EIATTR_KPARAM_INFO
	.align		4
.L_19:
        /*0048*/ 	.byte	0x04, 0x17
        /*004a*/ 	.short	(.L_21 - .L_20)
.L_20:
        /*004c*/ 	.word	0x00000000
        /*0050*/ 	.short	0x0002
        /*0052*/ 	.short	0x0010
        /*0054*/ 	.byte	0x00, 0xf4, 0x21, 0x00


	//----- nvinfo : EIATTR_KPARAM_INFO
	.align		4
.L_21:
        /*0058*/ 	.byte	0x04, 0x17
        /*005a*/ 	.short	(.L_23 - .L_22)
.L_22:
        /*005c*/ 	.word	0x00000000
        /*0060*/ 	.short	0x0001
        /*0062*/ 	.short	0x0008
        /*0064*/ 	.byte	0x00, 0xf4, 0x21, 0x00


	//----- nvinfo : EIATTR_KPARAM_INFO
	.align		4
.L_23:
        /*0068*/ 	.byte	0x04, 0x17
        /*006a*/ 	.short	(.L_25 - .L_24)
.L_24:
        /*006c*/ 	.word	0x00000000
        /*0070*/ 	.short	0x0000
        /*0072*/ 	.short	0x0000
        /*0074*/ 	.byte	0x00, 0xf4, 0x21, 0x00


	//----- nvinfo : EIATTR_SPARSE_MMA_MASK
	.align		4
.L_25:
        /*0078*/ 	.byte	0x03, 0x50
        /*007a*/ 	.short	0x0000


	//----- nvinfo : EIATTR_MAXREG_COUNT
	.align		4
        /*007c*/ 	.byte	0x03, 0x1b
        /*007e*/ 	.short	0x00ff


	//----- nvinfo : EIATTR_EXIT_INSTR_OFFSETS
	.align		4
        /*0080*/ 	.byte	0x04, 0x1c
        /*0082*/ 	.short	(.L_27 - .L_26)


	//   ....[0]....
.L_26:
        /*0084*/ 	.word	0x00000320


	//   ....[1]....
        /*0088*/ 	.word	0x00000340


	//----- nvinfo : EIATTR_REQNTID
	.align		4
.L_27:
        /*008c*/ 	.byte	0x04, 0x10
        /*008e*/ 	.short	(.L_29 - .L_28)
.L_28:
        /*0090*/ 	.word	0x00000080
        /*0094*/ 	.word	0x00000001
        /*0098*/ 	.word	0x00000001


	//----- nvinfo : EIATTR_CBANK_PARAM_SIZE
	.align		4
.L_29:
        /*009c*/ 	.byte	0x03, 0x19
        /*009e*/ 	.short	0x0034


	//----- nvinfo : EIATTR_PARAM_CBANK
	.align		4
        /*00a0*/ 	.byte	0x04, 0x0a
        /*00a2*/ 	.short	(.L_31 - .L_30)
	.align		4
.L_30:
        /*00a4*/ 	.word	index@(.nv.constant0.triton_poi_fused__native_batch_norm_legit_no_training_relu_3)
        /*00a8*/ 	.short	0x0210
        /*00aa*/ 	.short	0x0034


	//----- nvinfo : EIATTR_SW_WAR
	.align		4
.L_31:
        /*00ac*/ 	.byte	0x04, 0x36
        /*00ae*/ 	.short	(.L_33 - .L_32)
.L_32:
        /*00b0*/ 	.word	0x00000008
.L_33:


//--------------------- .nv.callgraph             --------------------------
	.section	.nv.callgraph,"",@"SHT_CUDA_CALLGRAPH"
	.align	4
	.sectionentsize	8
	.align		4
        /*0000*/ 	.word	0x00000000
	.align		4
        /*0004*/ 	.word	0xffffffff
	.align		4
        /*0008*/ 	.word	0x00000000
	.align		4
        /*000c*/ 	.word	0xfffffffe
	.align		4
        /*0010*/ 	.word	0x00000000
	.align		4
        /*0014*/ 	.word	0xfffffffd
	.align		4
        /*0018*/ 	.word	0x00000000
	.align		4
        /*001c*/ 	.word	0xfffffffc


//--------------------- .nv.constant4             --------------------------
	.section	.nv.constant4,"a",@progbits
	.align	8
	.align		8
.nv.constant4:
        /*0000*/ 	.dword	_$_str
	.align		8
        /*0008*/ 	.dword	_$_str_$_2


//--------------------- .text.triton_poi_fused__native_batch_norm_legit_no_training_relu_3 --------------------------
	.section	.text.triton_poi_fused__native_batch_norm_legit_no_training_relu_3,"ax",@progbits
	.align	128
        .global         triton_poi_fused__native_batch_norm_legit_no_training_relu_3
        .type           triton_poi_fused__native_batch_norm_legit_no_training_relu_3,@function
        .size           triton_poi_fused__native_batch_norm_legit_no_training_relu_3,(.L_x_1 - triton_poi_fused__native_batch_norm_legit_no_training_relu_3)
        .other          triton_poi_fused__native_batch_norm_legit_no_training_relu_3,@"STO_CUDA_ENTRY STV_DEFAULT"
triton_poi_fused__native_batch_norm_legit_no_training_relu_3:
.text.triton_poi_fused__native_batch_norm_legit_no_training_relu_3:
[----:B------:R-:W0:Y:S01]  /*0000*/  LDC R1, c[0x0][0x28] ;  /* 0x00000a00ff017b82 */ /* 0x000e220000000800 */
[----:B------:R-:W1:Y:S07]  /*0010*/  S2R R0, SR_TID.X ;  /* 0x0000000000007919 */ /* 0x000e6e0000002100 */
[----:B------:R-:W2:Y:S01]  /*0020*/  LDC.64 R8, c[0x0][0x220] ;  /* 0x00008800ff087b82 */ /* 0x000ea20000000a00 */
[----:B------:R-:W-:Y:S01]  /*0030*/  HFMA2.MMA R14, -RZ, RZ, 0, 0 ;  /* 0x00000000ff0e7435 */ /* 0x000fe200000001ff */
[----:B------:R-:W-:Y:S01]  /*0040*/  ULDC.64 UR4, c[0x0][0x208] ;  /* 0x0000820000047ab9 */ /* 0x000fe20000000a00 */
[----:B------:R-:W3:Y:S05]  /*0050*/  S2R R3, SR_CTAID.X ;  /* 0x0000000000037919 */ /* 0x000eea0000002500 */
[----:B------:R-:W4:Y:S08]  /*0060*/  LDC.64 R4, c[0x0][0x210] ;  /* 0x00008400ff047b82 */ /* 0x000f300000000a00 */
[----:B------:R-:W5:Y:S08]  /*0070*/  LDC.64 R6, c[0x0][0x218] ;  /* 0x00008600ff067b82 */ /* 0x000f700000000a00 */
[----:B------:R-:W5:Y:S01]  /*0080*/  LDC.64 R10, c[0x0][0x228] ;  /* 0x00008a00ff0a7b82 */ /* 0x000f620000000a00 */
[----:B-1----:R-:W-:-:S07]  /*0090*/  LOP3.LUT R0, R0, 0x7f, RZ, 0xc0, !PT ;  /* 0x0000007f00007812 */ /* 0x002fce00078ec0ff */
[----:B------:R-:W1:Y:S01]  /*00a0*/  LDC.64 R12, c[0x0][0x230] ;  /* 0x00008c00ff0c7b82 */ /* 0x000e620000000a00 */
[----:B---3--:R-:W-:Y:S01]  /*00b0*/  SHF.R.S32.HI R2, RZ, 0x18, R3 ;  /* 0x00000018ff027819 */ /* 0x008fe20000011403 */
[----:B------:R-:W-:-:S03]  /*00c0*/  IMAD R0, R3, 0x80, R0 ;  /* 0x0000008003007824 */ /* 0x000fc600078e0200 */
[----:B------:R-:W-:Y:S02]  /*00d0*/  SGXT R3, R2, 0x1 ;  /* 0x000000010203781a */ /* 0x000fe40000000200 */
[----:B------:R-:W-:Y:S02]  /*00e0*/  ISETP.GE.AND P0, PT, R0, 0x800, PT ;  /* 0x000008000000780c */ /* 0x000fe40003f06270 */
[----:B------:R-:W-:-:S04]  /*00f0*/  LEA.HI R3, R3, R0, RZ, 0x8 ;  /* 0x0000000003037211 */ /* 0x000fc800078f40ff */
[----:B------:R-:W-:-:S04]  /*0100*/  SHF.R.S32.HI R2, RZ, 0x8, R3 ;  /* 0x00000008ff027819 */ /* 0x000fc80000011403 */
[----:B------:R-:W-:-:S04]  /*0110*/  LEA.HI R3, R3, R2, RZ, 0x1 ;  /* 0x0000000203037211 */ /* 0x000fc800078f08ff */
[----:B------:R-:W-:-:S05]  /*0120*/  LOP3.LUT R3, R3, 0xfffffffe, RZ, 0xc0, !PT ;  /* 0xfffffffe03037812 */ /* 0x000fca00078ec0ff */
[----:B------:R-:W-:-:S04]  /*0130*/  IMAD.IADD R15, R2, 0x1, -R3 ;  /* 0x00000001020f7824 */ /* 0x000fc800078e0a03 */
[----:B--2---:R-:W-:-:S05]  /*0140*/  IMAD.WIDE R8, R15, 0x4, R8 ;  /* 0x000000040f087825 */ /* 0x004fca00078e0208 */
[----:B------:R2:W3:Y:S01]  /*0150*/  @!P0 LDG.E.EL R14, desc[UR4][R8.64] ;  /* 0x00000004080e8981 */ /* 0x0004e2000c2e1900 */
[----:B------:R-:W-:Y:S01]  /*0160*/  CS2R R2, SRZ ;  /* 0x0000000000027805 */ /* 0x000fe2000001ff00 */
[----:B----4-:R-:W-:-:S04]  /*0170*/  IMAD.WIDE R4, R0, 0x4, R4 ;  /* 0x0000000400047825 */ /* 0x010fc800078e0204 */
[C---:B-----5:R-:W-:Y:S01]  /*0180*/  IMAD.WIDE R6, R15.reuse, 0x4, R6 ;  /* 0x000000040f067825 */ /* 0x060fe200078e0206 */
[----:B------:R4:W5:Y:S03]  /*0190*/  @!P0 LDG.E R2, desc[UR4][R4.64] ;  /* 0x0000000404028981 */ /* 0x000966000c1e1900 */
[C---:B0-2---:R-:W-:Y:S01]  /*01a0*/  IMAD.WIDE R8, R15.reuse, 0x4, R10 ;  /* 0x000000040f087825 */ /* 0x045fe200078e020a */
[----:B------:R0:W5:Y:S03]  /*01b0*/  @!P0 LDG.E.EL R3, desc[UR4][R6.64] ;  /* 0x0000000406038981 */ /* 0x000166000c2e1900 */
[----:B-1----:R-:W-:Y:S01]  /*01c0*/  IMAD.WIDE R10, R15, 0x4, R12 ;  /* 0x000000040f0a7825 */ /* 0x002fe200078e020c */
[----:B------:R-:W-:Y:S01]  /*01d0*/  CS2R R12, SRZ ;  /* 0x00000000000c7805 */ /* 0x000fe2000001ff00 */
[----:B----4-:R-:W1:Y:S05]  /*01e0*/  LDC.64 R4, c[0x0][0x238] ;  /* 0x00008e00ff047b82 */ /* 0x010e6a0000000a00 */
[----:B------:R-:W2:Y:S04]  /*01f0*/  @!P0 LDG.E.EL R12, desc[UR4][R8.64] ;  /* 0x00000004080c8981 */ /* 0x000ea8000c2e1900 */
[----:B------:R-:W2:Y:S01]  /*0200*/  @!P0 LDG.E.EL R13, desc[UR4][R10.64] ;  /* 0x000000040a0d8981 */ /* 0x000ea2000c2e1900 */
[----:B0-----:R-:W-:Y:S01]  /*0210*/  MOV R6, 0x3e800000 ;  /* 0x3e80000000067802 */ /* 0x001fe20000000f00 */
[----:B---3--:R-:W-:-:S04]  /*0220*/  FADD R14, R14, 9.9999997473787516356e-06 ;  /* 0x3727c5ac0e0e7421 */ /* 0x008fc80000000000 */
[----:B------:R-:W0:Y:S01]  /*0230*/  MUFU.SQRT R15, R14 ;  /* 0x0000000e000f7308 */ /* 0x000e220000002000 */
[----:B-----5:R-:W-:Y:S01]  /*0240*/  FADD R2, -R3, R2 ;  /* 0x0000000203027221 */ /* 0x020fe20000000100 */
[C---:B0-----:R-:W-:Y:S02]  /*0250*/  FSETP.GT.AND P1, PT, R15.reuse, 8.50705917302346158658e+37, PT ;  /* 0x7e8000000f00780b */ /* 0x041fe40003f24000 */
[----:B------:R-:W-:Y:S02]  /*0260*/  FSETP.GEU.AND P2, PT, R15, 1.175494350822287508e-38, PT ;  /* 0x008000000f00780b */ /* 0x000fe40003f4e000 */
[----:B------:R-:W-:-:S09]  /*0270*/  FSEL R6, R6, 1, P1 ;  /* 0x3f80000006067808 */ /* 0x000fd20000800000 */
[----:B------:R-:W-:Y:S02]  /*0280*/  @P1 FMUL R15, R15, 0.25 ;  /* 0x3e8000000f0f1820 */ /* 0x000fe40000400000 */
[----:B------:R-:W-:Y:S02]  /*0290*/  @!P2 FMUL R6, R6, 16777216 ;  /* 0x4b8000000606a820 */ /* 0x000fe40000400000 */
[----:B------:R-:W-:-:S06]  /*02a0*/  @!P2 FMUL R15, R15, 16777216 ;  /* 0x4b8000000f0fa820 */ /* 0x000fcc0000400000 */
[----:B------:R-:W0:Y:S02]  /*02b0*/  MUFU.RCP R15, R15 ;  /* 0x0000000f000f7308 */ /* 0x000e240000001000 */
[----:B0-----:R-:W-:-:S04]  /*02c0*/  FMUL R3, R15, R6 ;  /* 0x000000060f037220 */ /* 0x001fc80000400000 */
[----:B------:R-:W-:-:S04]  /*02d0*/  FMUL R2, R2, R3 ;  /* 0x0000000302027220 */ /* 0x000fc80000400000 */
[----:B--2---:R-:W-:Y:S01]  /*02e0*/  FFMA R12, R2, R12, R13 ;  /* 0x0000000c020c7223 */ /* 0x004fe2000000000d */
[----:B-1----:R-:W-:-:S04]  /*02f0*/  IMAD.WIDE R2, R0, 0x4, R4 ;  /* 0x0000000400027825 */ /* 0x002fc800078e0204 */
[----:B------:R-:W-:-:S04]  /*0300*/  FSETP.GEU.AND P1, PT, R12, RZ, PT ;  /* 0x000000ff0c00720b */ /* 0x000fc80003f2e000 */
[----:B------:R-:W-:Y:S01]  /*0310*/  FSEL R5, R12, RZ, P1 ;  /* 0x000000ff0c057208 */ /* 0x000fe20000800000 */
[----:B------:R-:W-:Y:S08]  /*0320*/  @P0 EXIT ;  /* 0x000000000000094d */ /* 0x000ff00003800000 */
[----:B------:R-:W-:Y:S01]  /*0330*/  STG.E desc[UR4][R2.64], R5 ;  /* 0x0000000502007986 */ /* 0x000fe2000c101904 */
[----:B------:R-:W-:Y:S05]  /*0340*/  EXIT ;  /* 0x000000000000794d */ /* 0x000fea0003800000 */
.L_x_0:
[----:B------:R-:W-:-:S00]  /*0350*/  BRA `(.L_x_0) ;  /* 0xfffffffc00fc7947 */ /* 0x000fc0000383ffff */
[----:B------:R-:W-:-:S00]  /*0360*/  NOP ;  /* 0x0000000000007918 */ /* 0x000fc00000000000 */
        /* <DEDUP_REMOVED lines=9> */
.L_x_1:


//--------------------- .nv.global.init           --------------------------
	.section	.nv.global.init,"aw",@progbits
.nv.global.init:
	.type		_$_str,@object
	.size		_$_str,(_$_str_$_2 - _$_str)
_$_str:
        /*0000*/ 	.byte	0x5f, 0x5f, 0x43, 0x55, 0x44, 0x41, 0x5f, 0x46, 0x54, 0x5a, 0x00
	.type		_$_str_$_2,@object
	.size		_$_str_$_2,(.L_1 - _$_str_$_2)
_$_str_$_2:
        /*000b*/ 	.byte	0x5f, 0x5f, 0x43, 0x55, 0x44, 0x41, 0x5f, 0x50, 0x52, 0x45, 0x43, 0x5f, 0x53, 0x51, 0x52, 0x54
        /*001b*/ 	.byte	0x00
.L_1:


//--------------------- .nv.constant0.triton_poi_fused__native_batch_norm_legit_no_training_relu_3 --------------------------
	.section	.nv.constant0.triton_poi_fused__native_batch_norm_legit_no_training_relu_3,"a",@progbits
	.sectionflags	@""
	.align	4
.nv.constant0.triton_poi_fused__native_batch_norm_legit_no_training_relu_3:
	.zero		580
